	.headerflags	@"EF_CUDA_TEXMODE_UNIFIED EF_CUDA_64BIT_ADDRESS EF_CUDA_SM86 EF_CUDA_VIRTUAL_SM(EF_CUDA_SM86)"
	.elftype	@"ET_EXEC"


//--------------------- .nv.info                  --------------------------
	.section	.nv.info,"",@"SHT_CUDA_INFO"
	.align	4


	//----- nvinfo : EIATTR_REGCOUNT
	.align		4
        /*0000*/ 	.byte	0x04, 0x2f
        /*0002*/ 	.short	(.L_3 - .L_2)
	.align		4
.L_2:
        /*0004*/ 	.word	index@(l2norm_fwd_kernel)
        /*0008*/ 	.word	0x00000013


	//----- nvinfo : EIATTR_MAX_STACK_SIZE
	.align		4
.L_3:
        /*000c*/ 	.byte	0x04, 0x23
        /*000e*/ 	.short	(.L_5 - .L_4)
	.align		4
.L_4:
        /*0010*/ 	.word	index@(l2norm_fwd_kernel)
        /*0014*/ 	.word	0x00000000


	//----- nvinfo : EIATTR_MIN_STACK_SIZE
	.align		4
.L_5:
        /*0018*/ 	.byte	0x04, 0x12
        /*001a*/ 	.short	(.L_7 - .L_6)
	.align		4
.L_6:
        /*001c*/ 	.word	index@(l2norm_fwd_kernel)
        /*0020*/ 	.word	0x00000000


	//----- nvinfo : EIATTR_FRAME_SIZE
	.align		4
.L_7:
        /*0024*/ 	.byte	0x04, 0x11
        /*0026*/ 	.short	(.L_9 - .L_8)
	.align		4
.L_8:
        /*0028*/ 	.word	index@(l2norm_fwd_kernel)
        /*002c*/ 	.word	0x00000000
.L_9:


//--------------------- .nv.info.l2norm_fwd_kernel --------------------------
	.section	.nv.info.l2norm_fwd_kernel,"",@"SHT_CUDA_INFO"
	.align	4


	//----- nvinfo : EIATTR_CUDA_API_VERSION
	.align		4
        /*0000*/ 	.byte	0x04, 0x37
        /*0002*/ 	.short	(.L_11 - .L_10)
.L_10:
        /*0004*/ 	.word	0x0000007b


	//----- nvinfo : EIATTR_SW2861232_WAR
	.align		4
.L_11:
        /*0008*/ 	.byte	0x01, 0x35
	.zero		2


	//----- nvinfo : EIATTR_PARAM_CBANK
	.align		4
        /*000c*/ 	.byte	0x04, 0x0a
        /*000e*/ 	.short	(.L_13 - .L_12)
	.align		4
.L_12:
        /*0010*/ 	.word	index@(.nv.constant0.l2norm_fwd_kernel)
        /*0014*/ 	.short	0x0160
        /*0016*/ 	.short	0x001c


	//----- nvinfo : EIATTR_CBANK_PARAM_SIZE
	.align		4
.L_13:
        /*0018*/ 	.byte	0x03, 0x19
        /*001a*/ 	.short	0x001c


	//----- nvinfo : EIATTR_KPARAM_INFO
	.align		4
        /*001c*/ 	.byte	0x04, 0x17
        /*001e*/ 	.short	(.L_15 - .L_14)
.L_14:
        /*0020*/ 	.word	0x00000000
        /*0024*/ 	.short	0x0003
        /*0026*/ 	.short	0x0018
        /*0028*/ 	.byte	0x00, 0xf0, 0x11, 0x00


	//----- nvinfo : EIATTR_KPARAM_INFO
	.align		4
.L_15:
        /*002c*/ 	.byte	0x04, 0x17
        /*002e*/ 	.short	(.L_17 - .L_16)
.L_16:
        /*0030*/ 	.word	0x00000000
        /*0034*/ 	.short	0x0002
        /*0036*/ 	.short	0x0010
        /*0038*/ 	.byte	0x00, 0xf0, 0x21, 0x00


	//----- nvinfo : EIATTR_KPARAM_INFO
	.align		4
.L_17:
        /*003c*/ 	.byte	0x04, 0x17
        /*003e*/ 	.short	(.L_19 - .L_18)
.L_18:
        /*0040*/ 	.word	0x00000000
        /*0044*/ 	.short	0x0001
        /*0046*/ 	.short	0x0008
        /*0048*/ 	.byte	0x00, 0xf0, 0x21, 0x00


	//----- nvinfo : EIATTR_KPARAM_INFO
	.align		4
.L_19:
        /*004c*/ 	.byte	0x04, 0x17
        /*004e*/ 	.short	(.L_21 - .L_20)
.L_20:
        /*0050*/ 	.word	0x00000000
        /*0054*/ 	.short	0x0000
        /*0056*/ 	.short	0x0000
        /*0058*/ 	.byte	0x00, 0xf0, 0x21, 0x00


	//----- nvinfo : EIATTR_MAXREG_COUNT
	.align		4
.L_21:
        /*005c*/ 	.byte	0x03, 0x1b
        /*005e*/ 	.short	0x00ff


	//----- nvinfo : EIATTR_COOP_GROUP_MASK_REGIDS
	.align		4
        /*0060*/ 	.byte	0x04, 0x29
        /*0062*/ 	.short	(.L_23 - .L_22)


	//   ....[0]....
.L_22:
        /*0064*/ 	.word	0xffffffff


	//   ....[1]....
        /*0068*/ 	.word	0xffffffff


	//   ....[2]....
        /*006c*/ 	.word	0xffffffff


	//   ....[3]....
        /*0070*/ 	.word	0xffffffff


	//   ....[4]....
        /*0074*/ 	.word	0xffffffff


	//----- nvinfo : EIATTR_COOP_GROUP_INSTR_OFFSETS
	.align		4
.L_23:
        /*0078*/ 	.byte	0x04, 0x28
        /*007a*/ 	.short	(.L_25 - .L_24)


	//   ....[0]....
.L_24:
        /*007c*/ 	.word	0x000001f0


	//   ....[1]....
        /*0080*/ 	.word	0x00000210


	//   ....[2]....
        /*0084*/ 	.word	0x00000230


	//   ....[3]....
        /*0088*/ 	.word	0x00000250


	//   ....[4]....
        /*008c*/ 	.word	0x00000280


	//----- nvinfo : EIATTR_EXIT_INSTR_OFFSETS
	.align		4
.L_25:
        /*0090*/ 	.byte	0x04, 0x1c
        /*0092*/ 	.short	(.L_27 - .L_26)


	//   ....[0]....
.L_26:
        /*0094*/ 	.word	0x00000420


	//   ....[1]....
        /*0098*/ 	.word	0x00000480


	//----- nvinfo : EIATTR_MAX_THREADS
	.align		4
.L_27:
        /*009c*/ 	.byte	0x04, 0x05
        /*009e*/ 	.short	(.L_29 - .L_28)
.L_28:
        /*00a0*/ 	.word	0x00000100
        /*00a4*/ 	.word	0x00000001
        /*00a8*/ 	.word	0x00000001
.L_29:


//--------------------- .nv.rel.action            --------------------------
	.section	.nv.rel.action,"",@"SHT_CUDA_RELOCINFO"
	.align	8
	.sectionentsize	8
        /*0000*/ 	.byte	0x73, 0x00, 0x00, 0x00, 0x00, 0x00, 0x00, 0x00, 0x00, 0x00, 0x00, 0x11, 0x25, 0x00, 0x05, 0x36


//--------------------- .nv.constant0.l2norm_fwd_kernel --------------------------
	.section	.nv.constant0.l2norm_fwd_kernel,"a",@progbits
	.align	4
.nv.constant0.l2norm_fwd_kernel:
	.zero		380


//--------------------- .text.l2norm_fwd_kernel   --------------------------
	.section	.text.l2norm_fwd_kernel,"ax",@progbits
	.sectionflags	@"SHF_BARRIERS=1"
	.sectioninfo	@"SHI_REGISTERS=19"
	.align	128
        .global         l2norm_fwd_kernel
        .type           l2norm_fwd_kernel,@function
        .size           l2norm_fwd_kernel,(.L_x_1 - l2norm_fwd_kernel)
        .other          l2norm_fwd_kernel,@"STO_CUDA_ENTRY STV_DEFAULT"
l2norm_fwd_kernel:
.text.l2norm_fwd_kernel:
[----:B------:R-:W-:-:S02]  /*0000*/  IMAD.MOV.U32 R1, RZ, RZ, c[0x0][0x28] ;  /* 0x00000a00ff017624 */ /* 0x000fc400078e00ff */
[----:B------:R-:W0:Y:S01]  /*0010*/  S2R R2, SR_TID.X ;  /* 0x0000000000027919 */ /* 0x000e220000002100 */
[----:B------:R-:W-:Y:S01]  /*0020*/  CS2R R10, SRZ ;  /* 0x00000000000a7805 */ /* 0x000fe2000001ff00 */
[----:B------:R-:W-:Y:S02]  /*0030*/  ULDC.64 UR4, c[0x0][0x118] ;  /* 0x0000460000047ab9 */ /* 0x000fe40000000a00 */
[----:B------:R-:W1:Y:S01]  /*0040*/  S2R R4, SR_CTAID.X ;  /* 0x0000000000047919 */ /* 0x000e620000002500 */
[----:B0-----:R-:W-:Y:S01]  /*0050*/  SHF.R.U32.HI R3, RZ, 0x5, R2 ;  /* 0x00000005ff037819 */ /* 0x001fe20000011602 */
[----:B------:R-:W-:Y:S02]  /*0060*/  IMAD.SHL.U32 R0, R2, 0x4, RZ ;  /* 0x0000000402007824 */ /* 0x000fe400078e00ff */
[----:B-1----:R-:W-:Y:S01]  /*0070*/  IMAD.SHL.U32 R4, R4, 0x8, RZ ;  /* 0x0000000804047824 */ /* 0x002fe200078e00ff */
[----:B------:R-:W-:Y:S02]  /*0080*/  SGXT.U32 R3, R3, 0x3 ;  /* 0x000000030303781a */ /* 0x000fe40000000000 */
[----:B------:R-:W-:-:S02]  /*0090*/  LOP3.LUT R6, R0, 0x7c, RZ, 0xc0, !PT ;  /* 0x0000007c00067812 */ /* 0x000fc400078ec0ff */
[----:B------:R-:W-:Y:S02]  /*00a0*/  LOP3.LUT R9, R4, R3, RZ, 0xfc, !PT ;  /* 0x0000000304097212 */ /* 0x000fe400078efcff */
[----:B------:R-:W-:Y:S01]  /*00b0*/  SHF.R.S32.HI R0, RZ, 0x1f, R4 ;  /* 0x0000001fff007819 */ /* 0x000fe20000011404 */
[----:B------:R-:W-:Y:S01]  /*00c0*/  IMAD.WIDE.U32 R6, R6, 0x2, RZ ;  /* 0x0000000206067825 */ /* 0x000fe200078e00ff */
[----:B------:R-:W-:-:S03]  /*00d0*/  ISETP.GE.U32.AND P0, PT, R9, 0x10, PT ;  /* 0x000000100900780c */ /* 0x000fc60003f06070 */
[C---:B------:R-:W-:Y:S01]  /*00e0*/  IMAD.SHL.U32 R5, R9.reuse, 0x100, RZ ;  /* 0x0000010009057824 */ /* 0x040fe200078e00ff */
[----:B------:R-:W-:Y:S02]  /*00f0*/  SHF.L.U64.HI R9, R9, 0x8, R0 ;  /* 0x0000000809097819 */ /* 0x000fe40000010200 */
[----:B------:R-:W-:Y:S02]  /*0100*/  ISETP.GE.U32.AND.EX P0, PT, R0, RZ, PT, P0 ;  /* 0x000000ff0000720c */ /* 0x000fe40003f06100 */
[----:B------:R-:W-:Y:S02]  /*0110*/  LOP3.LUT R6, R5, R6, RZ, 0xfc, !PT ;  /* 0x0000000605067212 */ /* 0x000fe400078efcff */
[----:B------:R-:W-:Y:S02]  /*0120*/  LOP3.LUT R5, R9, R7, RZ, 0xfc, !PT ;  /* 0x0000000709057212 */ /* 0x000fe400078efcff */
[----:B------:R-:W-:-:S04]  /*0130*/  IADD3 R8, P1, R6, c[0x0][0x160], RZ ;  /* 0x0000580006087a10 */ /* 0x000fc80007f3e0ff */
[----:B------:R-:W-:-:S05]  /*0140*/  IADD3.X R9, R5, c[0x0][0x164], RZ, P1, !PT ;  /* 0x0000590005097a10 */ /* 0x000fca0000ffe4ff */
[----:B------:R-:W2:Y:S01]  /*0150*/  @!P0 LDG.E.64 R10, [R8.64] ;  /* 0x00000004080a8981 */ /* 0x000ea2000c1e1b00 */
[----:B------:R-:W-:Y:S01]  /*0160*/  IADD3 R6, P3, R6, c[0x0][0x168], RZ ;  /* 0x00005a0006067a10 */ /* 0x000fe20007f7e0ff */
[--C-:B--2---:R-:W-:Y:S02]  /*0170*/  HADD2.F32 R7, -RZ, R10.reuse.H1_H1 ;  /* 0x3000000aff077230 */ /* 0x104fe40000004100 */
[----:B------:R-:W-:Y:S02]  /*0180*/  HADD2.F32 R10, -RZ, R10.H0_H0 ;  /* 0x2000000aff0a7230 */ /* 0x000fe40000004100 */
[--C-:B------:R-:W-:Y:S01]  /*0190*/  HADD2.F32 R12, -RZ, R11.reuse.H0_H0 ;  /* 0x2000000bff0c7230 */ /* 0x100fe20000004100 */
[----:B------:R-:W-:Y:S01]  /*01a0*/  FMUL R13, R7, R7 ;  /* 0x00000007070d7220 */ /* 0x000fe20000400000 */
[----:B------:R-:W-:-:S03]  /*01b0*/  HADD2.F32 R11, -RZ, R11.H1_H1 ;  /* 0x3000000bff0b7230 */ /* 0x000fc60000004100 */
[----:B------:R-:W-:-:S04]  /*01c0*/  FFMA R13, R10, R10, R13 ;  /* 0x0000000a0a0d7223 */ /* 0x000fc8000000000d */
[----:B------:R-:W-:-:S04]  /*01d0*/  FFMA R14, R12, R12, R13 ;  /* 0x0000000c0c0e7223 */ /* 0x000fc8000000000d */
[----:B------:R-:W-:-:S05]  /*01e0*/  FFMA R14, R11, R11, R14 ;  /* 0x0000000b0b0e7223 */ /* 0x000fca000000000e */
[----:B------:R-:W0:Y:S02]  /*01f0*/  SHFL.BFLY PT, R13, R14, 0x10, 0x1f ;  /* 0x0e001f000e0d7f89 */ /* 0x000e2400000e0000 */
[----:B0-----:R-:W-:-:S05]  /*0200*/  FADD R13, R14, R13 ;  /* 0x0000000d0e0d7221 */ /* 0x001fca0000000000 */
[----:B------:R-:W0:Y:S02]  /*0210*/  SHFL.BFLY PT, R8, R13, 0x8, 0x1f ;  /* 0x0d001f000d087f89 */ /* 0x000e2400000e0000 */
[----:B0-----:R-:W-:-:S05]  /*0220*/  FADD R8, R13, R8 ;  /* 0x000000080d087221 */ /* 0x001fca0000000000 */
[----:B------:R-:W0:Y:S02]  /*0230*/  SHFL.BFLY PT, R9, R8, 0x4, 0x1f ;  /* 0x0c801f0008097f89 */ /* 0x000e2400000e0000 */
[----:B0-----:R-:W-:-:S05]  /*0240*/  FADD R9, R8, R9 ;  /* 0x0000000908097221 */ /* 0x001fca0000000000 */
[----:B------:R-:W0:Y:S02]  /*0250*/  SHFL.BFLY PT, R16, R9, 0x2, 0x1f ;  /* 0x0c401f0009107f89 */ /* 0x000e2400000e0000 */
[----:B0-----:R-:W-:Y:S01]  /*0260*/  FADD R16, R9, R16 ;  /* 0x0000001009107221 */ /* 0x001fe20000000000 */
[----:B------:R-:W-:-:S04]  /*0270*/  IMAD.MOV.U32 R9, RZ, RZ, 0x3e800000 ;  /* 0x3e800000ff097424 */ /* 0x000fc800078e00ff */
[----:B------:R-:W0:Y:S02]  /*0280*/  SHFL.BFLY PT, R15, R16, 0x1, 0x1f ;  /* 0x0c201f00100f7f89 */ /* 0x000e2400000e0000 */
[----:B0-----:R-:W-:-:S04]  /*0290*/  FADD R15, R16, R15 ;  /* 0x0000000f100f7221 */ /* 0x001fc80000000000 */
[----:B------:R-:W-:-:S04]  /*02a0*/  FADD R15, R15, c[0x0][0x178] ;  /* 0x00005e000f0f7621 */ /* 0x000fc80000000000 */
[----:B------:R-:W0:Y:S02]  /*02b0*/  MUFU.SQRT R14, R15 ;  /* 0x0000000f000e7308 */ /* 0x000e240000002000 */
[C---:B0-----:R-:W-:Y:S02]  /*02c0*/  FSETP.GT.AND P1, PT, R14.reuse, 8.50705917302346158658e+37, PT ;  /* 0x7e8000000e00780b */ /* 0x041fe40003f24000 */
[----:B------:R-:W-:Y:S02]  /*02d0*/  FSETP.GEU.AND P2, PT, R14, 1.175494350822287508e-38, PT ;  /* 0x008000000e00780b */ /* 0x000fe40003f4e000 */
[----:B------:R-:W-:-:S09]  /*02e0*/  FSEL R9, R9, 1, P1 ;  /* 0x3f80000009097808 */ /* 0x000fd20000800000 */
[----:B------:R-:W-:Y:S01]  /*02f0*/  @P1 FMUL R14, R14, 0.25 ;  /* 0x3e8000000e0e1820 */ /* 0x000fe20000400000 */
[----:B------:R-:W-:Y:S01]  /*0300*/  LOP3.LUT P1, RZ, R2, 0xf8, RZ, 0xc0, !PT ;  /* 0x000000f802ff7812 */ /* 0x000fe2000782c0ff */
[----:B------:R-:W-:Y:S02]  /*0310*/  @!P2 FMUL R9, R9, 16777216 ;  /* 0x4b8000000909a820 */ /* 0x000fe40000400000 */
[----:B------:R-:W-:-:S06]  /*0320*/  @!P2 FMUL R14, R14, 16777216 ;  /* 0x4b8000000e0ea820 */ /* 0x000fcc0000400000 */
[----:B------:R-:W0:Y:S02]  /*0330*/  MUFU.RCP R14, R14 ;  /* 0x0000000e000e7308 */ /* 0x000e240000001000 */
[----:B0-----:R-:W-:Y:S01]  /*0340*/  FMUL R8, R14, R9 ;  /* 0x000000090e087220 */ /* 0x001fe20000400000 */
[----:B------:R-:W-:-:S03]  /*0350*/  LOP3.LUT R9, R4, 0x7, R2, 0xf8, !PT ;  /* 0x0000000704097812 */ /* 0x000fc600078ef802 */
[-C--:B------:R-:W-:Y:S01]  /*0360*/  FMUL R10, R10, R8.reuse ;  /* 0x000000080a0a7220 */ /* 0x080fe20000400000 */
[----:B------:R-:W-:Y:S01]  /*0370*/  ISETP.LT.U32.AND P2, PT, R9, 0x10, PT ;  /* 0x000000100900780c */ /* 0x000fe20003f41070 */
[-C--:B------:R-:W-:Y:S01]  /*0380*/  FMUL R7, R7, R8.reuse ;  /* 0x0000000807077220 */ /* 0x080fe20000400000 */
[-C--:B------:R-:W-:Y:S01]  /*0390*/  FMUL R12, R12, R8.reuse ;  /* 0x000000080c0c7220 */ /* 0x080fe20000400000 */
[----:B------:R-:W-:Y:S01]  /*03a0*/  FMUL R11, R11, R8 ;  /* 0x000000080b0b7220 */ /* 0x000fe20000400000 */
[----:B------:R-:W-:Y:S01]  /*03b0*/  ISETP.LT.U32.AND.EX P1, PT, R0, RZ, !P1, P2 ;  /* 0x000000ff0000720c */ /* 0x000fe20004f21120 */
[----:B------:R-:W-:Y:S01]  /*03c0*/  STS [R3.X4], R8 ;  /* 0x0000000803007388 */ /* 0x000fe20000004800 */
[----:B------:R-:W-:Y:S02]  /*03d0*/  F2FP.PACK_AB R10, R7, R10 ;  /* 0x0000000a070a723e */ /* 0x000fe400000000ff */
[----:B------:R-:W-:Y:S02]  /*03e0*/  IADD3.X R7, R5, c[0x0][0x16c], RZ, P3, !PT ;  /* 0x00005b0005077a10 */ /* 0x000fe40001ffe4ff */
[----:B------:R-:W-:-:S05]  /*03f0*/  F2FP.PACK_AB R11, R11, R12 ;  /* 0x0000000c0b0b723e */ /* 0x000fca00000000ff */
[----:B------:R-:W-:Y:S04]  /*0400*/  @!P0 STG.E.64 [R6.64], R10 ;  /* 0x0000000a06008986 */ /* 0x000fe8000c101b04 */
[----:B------:R-:W-:Y:S06]  /*0410*/  BAR.SYNC 0x0 ;  /* 0x0000000000007b1d */ /* 0x000fec0000000000 */
[----:B------:R-:W-:Y:S05]  /*0420*/  @!P1 EXIT ;  /* 0x000000000000994d */ /* 0x000fea0003800000 */
[----:B------:R-:W-:Y:S02]  /*0430*/  LOP3.LUT R4, R2, 0x7, RZ, 0xc0, !PT ;  /* 0x0000000702047812 */ /* 0x000fe400078ec0ff */
[----:B------:R-:W-:-:S03]  /*0440*/  LEA R2, P0, R9, c[0x0][0x170], 0x2 ;  /* 0x00005c0009027a11 */ /* 0x000fc600078010ff */
[----:B------:R-:W0:Y:S01]  /*0450*/  LDS R5, [R4.X4] ;  /* 0x0000000004057984 */ /* 0x000e220000004800 */
[----:B------:R-:W-:-:S05]  /*0460*/  LEA.HI.X R3, R9, c[0x0][0x174], R0, 0x2, P0 ;  /* 0x00005d0009037a11 */ /* 0x000fca00000f1400 */
[----:B0-----:R-:W-:Y:S01]  /*0470*/  STG.E [R2.64], R5 ;  /* 0x0000000502007986 */ /* 0x001fe2000c101904 */
[----:B------:R-:W-:Y:S05]  /*0480*/  EXIT ;  /* 0x000000000000794d */ /* 0x000fea0003800000 */
.L_x_0:
[----:B------:R-:W-:-:S00]  /*0490*/  BRA `(.L_x_0) ;  /* 0xfffffff000007947 */ /* 0x000fc0000383ffff */
[----:B------:R-:W-:-:S00]  /*04a0*/  NOP ;  /* 0x0000000000007918 */ /* 0x000fc00000000000 */
        /* <DEDUP_REMOVED lines=13> */
.L_x_1:


//--------------------- .nv.global.init           --------------------------
	.section	.nv.global.init,"aw",@progbits
.nv.global.init:
	.type		_$_str,@object
	.size		_$_str,(_$_str_$_2 - _$_str)
_$_str:
        /*0000*/ 	.byte	0x5f, 0x5f, 0x43, 0x55, 0x44, 0x41, 0x5f, 0x46, 0x54, 0x5a, 0x00
	.type		_$_str_$_2,@object
	.size		_$_str_$_2,(.L_1 - _$_str_$_2)
_$_str_$_2:
        /*000b*/ 	.byte	0x5f, 0x5f, 0x43, 0x55, 0x44, 0x41, 0x5f, 0x50, 0x52, 0x45, 0x43, 0x5f, 0x53, 0x51, 0x52, 0x54
        /*001b*/ 	.byte	0x00
.L_1:


//--------------------- .nv.shared.l2norm_fwd_kernel --------------------------
	.section	.nv.shared.l2norm_fwd_kernel,"aw",@nobits
	.align	16
